//
// Generated by NVIDIA NVVM Compiler
//
// Compiler Build ID: CL-36424714
// Cuda compilation tools, release 13.0, V13.0.88
// Based on NVVM 20.0.0
//

.version 9.0
.target sm_100
.address_size 64

	// .globl	_Z18matrixMultiplyWMMAPK6__halfS1_Pfmmm

.visible .entry _Z18matrixMultiplyWMMAPK6__halfS1_Pfmmm(
	.param .u64 .ptr .align 1 _Z18matrixMultiplyWMMAPK6__halfS1_Pfmmm_param_0,
	.param .u64 .ptr .align 1 _Z18matrixMultiplyWMMAPK6__halfS1_Pfmmm_param_1,
	.param .u64 .ptr .align 1 _Z18matrixMultiplyWMMAPK6__halfS1_Pfmmm_param_2,
	.param .u64 _Z18matrixMultiplyWMMAPK6__halfS1_Pfmmm_param_3,
	.param .u64 _Z18matrixMultiplyWMMAPK6__halfS1_Pfmmm_param_4,
	.param .u64 _Z18matrixMultiplyWMMAPK6__halfS1_Pfmmm_param_5
)
{
	.reg .pred 	%p<9>;
	.reg .b32 	%r<94>;
	.reg .b32 	%f<125>;
	.reg .b64 	%rd<69>;

	ld.param.u64 	%rd27, [_Z18matrixMultiplyWMMAPK6__halfS1_Pfmmm_param_0];
	ld.param.u64 	%rd28, [_Z18matrixMultiplyWMMAPK6__halfS1_Pfmmm_param_1];
	ld.param.u64 	%rd29, [_Z18matrixMultiplyWMMAPK6__halfS1_Pfmmm_param_3];
	ld.param.u64 	%rd25, [_Z18matrixMultiplyWMMAPK6__halfS1_Pfmmm_param_4];
	ld.param.u64 	%rd26, [_Z18matrixMultiplyWMMAPK6__halfS1_Pfmmm_param_5];
	cvta.to.global.u64 	%rd1, %rd28;
	cvta.to.global.u64 	%rd2, %rd27;
	mov.u32 	%r1, %ctaid.y;
	mov.u32 	%r2, %ntid.y;
	mov.u32 	%r3, %tid.y;
	mad.lo.s32 	%r6, %r1, %r2, %r3;
	shl.b32 	%r7, %r6, 4;
	cvt.u64.u32 	%rd3, %r7;
	mov.u32 	%r8, %ctaid.x;
	mov.u32 	%r9, %ntid.x;
	mov.u32 	%r10, %tid.x;
	mad.lo.s32 	%r11, %r8, %r9, %r10;
	shl.b32 	%r12, %r11, 4;
	cvt.u64.u32 	%rd4, %r12;
	setp.le.u64 	%p1, %rd29, %rd3;
	setp.le.u64 	%p2, %rd25, %rd4;
	or.pred  	%p3, %p1, %p2;
	@%p3 bra 	$L__BB0_9;
	setp.eq.s64 	%p4, %rd26, 0;
	mov.f32 	%f117, 0f00000000;
	mov.f32 	%f118, %f117;
	mov.f32 	%f119, %f117;
	mov.f32 	%f120, %f117;
	mov.f32 	%f121, %f117;
	mov.f32 	%f122, %f117;
	mov.f32 	%f123, %f117;
	mov.f32 	%f124, %f117;
	@%p4 bra 	$L__BB0_8;
	cvt.u32.u64 	%r4, %rd26;
	cvt.u32.u64 	%r5, %rd25;
	add.s64 	%rd31, %rd26, -1;
	shr.u64 	%rd32, %rd31, 4;
	add.s64 	%rd5, %rd32, 1;
	and.b64  	%rd67, %rd5, 3;
	setp.lt.u64 	%p5, %rd26, 49;
	mov.b64 	%rd66, 0;
	mov.f32 	%f117, 0f00000000;
	@%p5 bra 	$L__BB0_5;
	and.b64  	%rd62, %rd5, 2305843009213693948;
	mul.wide.u32 	%rd34, %r2, %r1;
	cvt.u64.u32 	%rd35, %r3;
	add.s64 	%rd36, %rd34, %rd35;
	mul.lo.s64 	%rd37, %rd26, %rd36;
	shl.b64 	%rd38, %rd37, 5;
	add.s64 	%rd39, %rd38, %rd2;
	add.s64 	%rd64, %rd39, 64;
	shl.b64 	%rd40, %rd4, 1;
	add.s64 	%rd63, %rd1, %rd40;
	mov.b64 	%rd66, 0;
	mov.f32 	%f117, 0f00000000;
	mov.f32 	%f118, %f117;
	mov.f32 	%f119, %f117;
	mov.f32 	%f120, %f117;
	mov.f32 	%f121, %f117;
	mov.f32 	%f122, %f117;
	mov.f32 	%f123, %f117;
	mov.f32 	%f124, %f117;
$L__BB0_4:
	add.s64 	%rd41, %rd64, -64;
	wmma.load.a.sync.aligned.row.m16n16k16.global.f16 	{%r13, %r14, %r15, %r16, %r17, %r18, %r19, %r20}, [%rd41], %r4;
	wmma.load.b.sync.aligned.row.m16n16k16.global.f16 	{%r21, %r22, %r23, %r24, %r25, %r26, %r27, %r28}, [%rd63], %r5;
	wmma.mma.sync.aligned.row.row.m16n16k16.f32.f32 {%f61, %f62, %f63, %f64, %f65, %f66, %f67, %f68}, {%r13, %r14, %r15, %r16, %r17, %r18, %r19, %r20}, {%r21, %r22, %r23, %r24, %r25, %r26, %r27, %r28}, {%f124, %f123, %f122, %f121, %f120, %f119, %f118, %f117};
	add.s64 	%rd42, %rd64, -32;
	wmma.load.a.sync.aligned.row.m16n16k16.global.f16 	{%r29, %r30, %r31, %r32, %r33, %r34, %r35, %r36}, [%rd42], %r4;
	shl.b64 	%rd43, %rd25, 5;
	add.s64 	%rd44, %rd63, %rd43;
	wmma.load.b.sync.aligned.row.m16n16k16.global.f16 	{%r37, %r38, %r39, %r40, %r41, %r42, %r43, %r44}, [%rd44], %r5;
	wmma.mma.sync.aligned.row.row.m16n16k16.f32.f32 {%f69, %f70, %f71, %f72, %f73, %f74, %f75, %f76}, {%r29, %r30, %r31, %r32, %r33, %r34, %r35, %r36}, {%r37, %r38, %r39, %r40, %r41, %r42, %r43, %r44}, {%f61, %f62, %f63, %f64, %f65, %f66, %f67, %f68};
	wmma.load.a.sync.aligned.row.m16n16k16.global.f16 	{%r45, %r46, %r47, %r48, %r49, %r50, %r51, %r52}, [%rd64], %r4;
	shl.b64 	%rd45, %rd25, 6;
	add.s64 	%rd46, %rd63, %rd45;
	wmma.load.b.sync.aligned.row.m16n16k16.global.f16 	{%r53, %r54, %r55, %r56, %r57, %r58, %r59, %r60}, [%rd46], %r5;
	wmma.mma.sync.aligned.row.row.m16n16k16.f32.f32 {%f77, %f78, %f79, %f80, %f81, %f82, %f83, %f84}, {%r45, %r46, %r47, %r48, %r49, %r50, %r51, %r52}, {%r53, %r54, %r55, %r56, %r57, %r58, %r59, %r60}, {%f69, %f70, %f71, %f72, %f73, %f74, %f75, %f76};
	add.s64 	%rd47, %rd64, 32;
	wmma.load.a.sync.aligned.row.m16n16k16.global.f16 	{%r61, %r62, %r63, %r64, %r65, %r66, %r67, %r68}, [%rd47], %r4;
	mad.lo.s64 	%rd48, %rd25, 96, %rd63;
	wmma.load.b.sync.aligned.row.m16n16k16.global.f16 	{%r69, %r70, %r71, %r72, %r73, %r74, %r75, %r76}, [%rd48], %r5;
	wmma.mma.sync.aligned.row.row.m16n16k16.f32.f32 {%f124, %f123, %f122, %f121, %f120, %f119, %f118, %f117}, {%r61, %r62, %r63, %r64, %r65, %r66, %r67, %r68}, {%r69, %r70, %r71, %r72, %r73, %r74, %r75, %r76}, {%f77, %f78, %f79, %f80, %f81, %f82, %f83, %f84};
	add.s64 	%rd66, %rd66, 64;
	add.s64 	%rd64, %rd64, 128;
	shl.b64 	%rd49, %rd25, 7;
	add.s64 	%rd63, %rd63, %rd49;
	add.s64 	%rd62, %rd62, -4;
	setp.ne.s64 	%p6, %rd62, 0;
	@%p6 bra 	$L__BB0_4;
$L__BB0_5:
	setp.eq.s64 	%p7, %rd67, 0;
	@%p7 bra 	$L__BB0_8;
	mul.lo.s64 	%rd19, %rd26, %rd3;
$L__BB0_7:
	.pragma "nounroll";
	add.s64 	%rd50, %rd66, %rd19;
	shl.b64 	%rd51, %rd50, 1;
	add.s64 	%rd52, %rd2, %rd51;
	wmma.load.a.sync.aligned.row.m16n16k16.global.f16 	{%r77, %r78, %r79, %r80, %r81, %r82, %r83, %r84}, [%rd52], %r4;
	mad.lo.s64 	%rd53, %rd66, %rd25, %rd4;
	shl.b64 	%rd54, %rd53, 1;
	add.s64 	%rd55, %rd1, %rd54;
	wmma.load.b.sync.aligned.row.m16n16k16.global.f16 	{%r85, %r86, %r87, %r88, %r89, %r90, %r91, %r92}, [%rd55], %r5;
	wmma.mma.sync.aligned.row.row.m16n16k16.f32.f32 {%f124, %f123, %f122, %f121, %f120, %f119, %f118, %f117}, {%r77, %r78, %r79, %r80, %r81, %r82, %r83, %r84}, {%r85, %r86, %r87, %r88, %r89, %r90, %r91, %r92}, {%f124, %f123, %f122, %f121, %f120, %f119, %f118, %f117};
	add.s64 	%rd56, %rd66, 16;
	and.b64  	%rd66, %rd56, 4294967295;
	add.s64 	%rd67, %rd67, -1;
	setp.ne.s64 	%p8, %rd67, 0;
	@%p8 bra 	$L__BB0_7;
$L__BB0_8:
	ld.param.u64 	%rd61, [_Z18matrixMultiplyWMMAPK6__halfS1_Pfmmm_param_2];
	mad.lo.s64 	%rd57, %rd25, %rd3, %rd4;
	cvta.to.global.u64 	%rd58, %rd61;
	shl.b64 	%rd59, %rd57, 2;
	add.s64 	%rd60, %rd58, %rd59;
	cvt.u32.u64 	%r93, %rd25;
	wmma.store.d.sync.aligned.row.m16n16k16.global.f32 	[%rd60], {%f124, %f123, %f122, %f121, %f120, %f119, %f118, %f117}, %r93;
$L__BB0_9:
	ret;

}


// ===== COMPILED SASS (sm_100) =====

	.target	sm_100

	.elftype	@"ET_EXEC"


//--------------------- .note.nv.tkinfo           --------------------------
	.section	.note.nv.tkinfo,"",@"SHT_NOTE"
	.sectionflags	@"SHF_NOTE_NV_TKINFO"
	.tkinfo
        /*0018*/ 	.word	0x00000002
        /*0030*/ 	.string	""
        /*0030*/ 	.string	"ptxas"
        /*0030*/ 	.string	"Cuda compilation tools, release 13.0, V13.0.88"
        /*0030*/ 	.string	"Build cuda_13.0.r13.0/compiler.36424714_0"
        /*0030*/ 	.string	"-arch sm_100 -m 64 "



//--------------------- .note.nv.cuinfo           --------------------------
	.section	.note.nv.cuinfo,"",@"SHT_NOTE"
	.sectionflags	@"SHF_NOTE_NV_CUINFO"
        /*0018*/ 	.short	0x0002
        /*001a*/ 	.short	0x0064
        /*001c*/ 	.short	0x0082
	.zero		2


//--------------------- .nv.info                  --------------------------
	.section	.nv.info,"",@"SHT_CUDA_INFO"
	.align	4


	//----- nvinfo : EIATTR_REGCOUNT
	.align		4
        /*0000*/ 	.byte	0x04, 0x2f
        /*0002*/ 	.short	(.L_1 - .L_0)
	.align		4
.L_0:
        /*0004*/ 	.word	index@(_Z18matrixMultiplyWMMAPK6__halfS1_Pfmmm)
        /*0008*/ 	.word	0x00000028


	//----- nvinfo : EIATTR_FRAME_SIZE
	.align		4
.L_1:
        /*000c*/ 	.byte	0x04, 0x11
        /*000e*/ 	.short	(.L_3 - .L_2)
	.align		4
.L_2:
        /*0010*/ 	.word	index@(_Z18matrixMultiplyWMMAPK6__halfS1_Pfmmm)
        /*0014*/ 	.word	0x00000000


	//----- nvinfo : EIATTR_MIN_STACK_SIZE
	.align		4
.L_3:
        /*0018*/ 	.byte	0x04, 0x12
        /*001a*/ 	.short	(.L_5 - .L_4)
	.align		4
.L_4:
        /*001c*/ 	.word	index@(_Z18matrixMultiplyWMMAPK6__halfS1_Pfmmm)
        /*0020*/ 	.word	0x00000000
.L_5:


//--------------------- .nv.compat                --------------------------
	.section	.nv.compat,"",@"SHT_CUDA_COMPAT_INFO"
	.align	4
        /*0000*/ 	.byte	0x02, 0x09, 0x00, 0x00, 0x02, 0x02, 0x01, 0x00, 0x02, 0x05, 0x05, 0x00, 0x03, 0x07, 0x01, 0x01
        /*0010*/ 	.byte	0x02, 0x03, 0x00, 0x00, 0x02, 0x06, 0x01, 0x00, 0x04, 0x0b, 0x08, 0x00, 0x09, 0x00, 0x00, 0x00
        /*0020*/ 	.byte	0x00, 0x00, 0x00, 0x00


//--------------------- .nv.info._Z18matrixMultiplyWMMAPK6__halfS1_Pfmmm --------------------------
	.section	.nv.info._Z18matrixMultiplyWMMAPK6__halfS1_Pfmmm,"",@"SHT_CUDA_INFO"
	.sectionflags	@""
	.align	4


	//----- nvinfo : EIATTR_CUDA_API_VERSION
	.align		4
        /*0000*/ 	.byte	0x04, 0x37
        /*0002*/ 	.short	(.L_7 - .L_6)
.L_6:
        /*0004*/ 	.word	0x00000082


	//----- nvinfo : EIATTR_KPARAM_INFO
	.align		4
.L_7:
        /*0008*/ 	.byte	0x04, 0x17
        /*000a*/ 	.short	(.L_9 - .L_8)
.L_8:
        /*000c*/ 	.word	0x00000000
        /*0010*/ 	.short	0x0005
        /*0012*/ 	.short	0x0028
        /*0014*/ 	.byte	0x00, 0xf0, 0x21, 0x00


	//----- nvinfo : EIATTR_KPARAM_INFO
	.align		4
.L_9:
        /*0018*/ 	.byte	0x04, 0x17
        /*001a*/ 	.short	(.L_11 - .L_10)
.L_10:
        /*001c*/ 	.word	0x00000000
        /*0020*/ 	.short	0x0004
        /*0022*/ 	.short	0x0020
        /*0024*/ 	.byte	0x00, 0xf0, 0x21, 0x00


	//----- nvinfo : EIATTR_KPARAM_INFO
	.align		4
.L_11:
        /*0028*/ 	.byte	0x04, 0x17
        /*002a*/ 	.short	(.L_13 - .L_12)
.L_12:
        /*002c*/ 	.word	0x00000000
        /*0030*/ 	.short	0x0003
        /*0032*/ 	.short	0x0018
        /*0034*/ 	.byte	0x00, 0xf0, 0x21, 0x00


	//----- nvinfo : EIATTR_KPARAM_INFO
	.align		4
.L_13:
        /*0038*/ 	.byte	0x04, 0x17
        /*003a*/ 	.short	(.L_15 - .L_14)
.L_14:
        /*003c*/ 	.word	0x00000000
        /*0040*/ 	.short	0x0002
        /*0042*/ 	.short	0x0010
        /*0044*/ 	.byte	0x00, 0xf5, 0x21, 0x00


	//----- nvinfo : EIATTR_KPARAM_INFO
	.align		4
.L_15:
        /*0048*/ 	.byte	0x04, 0x17
        /*004a*/ 	.short	(.L_17 - .L_16)
.L_16:
        /*004c*/ 	.word	0x00000000
        /*0050*/ 	.short	0x0001
        /*0052*/ 	.short	0x0008
        /*0054*/ 	.byte	0x00, 0xf5, 0x21, 0x00


	//----- nvinfo : EIATTR_KPARAM_INFO
	.align		4
.L_17:
        /*0058*/ 	.byte	0x04, 0x17
        /*005a*/ 	.short	(.L_19 - .L_18)
.L_18:
        /*005c*/ 	.word	0x00000000
        /*0060*/ 	.short	0x0000
        /*0062*/ 	.short	0x0000
        /*0064*/ 	.byte	0x00, 0xf5, 0x21, 0x00


	//----- nvinfo : EIATTR_SPARSE_MMA_MASK
	.align		4
.L_19:
        /*0068*/ 	.byte	0x03, 0x50
        /*006a*/ 	.short	0x0000


	//----- nvinfo : EIATTR_WMMA_USED
	.align		4
        /*006c*/ 	.byte	0x01, 0x2b
	.zero		2


	//----- nvinfo : EIATTR_MAXREG_COUNT
	.align		4
        /*0070*/ 	.byte	0x03, 0x1b
        /*0072*/ 	.short	0x00ff


	//----- nvinfo : EIATTR_MERCURY_ISA_VERSION
	.align		4
        /*0074*/ 	.byte	0x03, 0x5f
        /*0076*/ 	.short	0x0101


	//----- nvinfo : EIATTR_VRC_CTA_INIT_COUNT
	.align		4
        /*0078*/ 	.byte	0x02, 0x4a
	.zero		1
	.zero		1


	//----- nvinfo : EIATTR_EXIT_INSTR_OFFSETS
	.align		4
        /*007c*/ 	.byte	0x04, 0x1c
        /*007e*/ 	.short	(.L_21 - .L_20)


	//   ....[0]....
.L_20:
        /*0080*/ 	.word	0x00000110


	//   ....[1]....
        /*0084*/ 	.word	0x00000fe0


	//----- nvinfo : EIATTR_CBANK_PARAM_SIZE
	.align		4
.L_21:
        /*0088*/ 	.byte	0x03, 0x19
        /*008a*/ 	.short	0x0030


	//----- nvinfo : EIATTR_PARAM_CBANK
	.align		4
        /*008c*/ 	.byte	0x04, 0x0a
        /*008e*/ 	.short	(.L_23 - .L_22)
	.align		4
.L_22:
        /*0090*/ 	.word	index@(.nv.constant0._Z18matrixMultiplyWMMAPK6__halfS1_Pfmmm)
        /*0094*/ 	.short	0x0380
        /*0096*/ 	.short	0x0030


	//----- nvinfo : EIATTR_SW_WAR
	.align		4
.L_23:
        /*0098*/ 	.byte	0x04, 0x36
        /*009a*/ 	.short	(.L_25 - .L_24)
.L_24:
        /*009c*/ 	.word	0x00000008
.L_25:


//--------------------- .nv.callgraph             --------------------------
	.section	.nv.callgraph,"",@"SHT_CUDA_CALLGRAPH"
	.align	4
	.sectionentsize	8
	.align		4
        /*0000*/ 	.word	0x00000000
	.align		4
        /*0004*/ 	.word	0xffffffff
	.align		4
        /*0008*/ 	.word	0x00000000
	.align		4
        /*000c*/ 	.word	0xfffffffe
	.align		4
        /*0010*/ 	.word	0x00000000
	.align		4
        /*0014*/ 	.word	0xfffffffd
	.align		4
        /*0018*/ 	.word	0x00000000
	.align		4
        /*001c*/ 	.word	0xfffffffc


//--------------------- .text._Z18matrixMultiplyWMMAPK6__halfS1_Pfmmm --------------------------
	.section	.text._Z18matrixMultiplyWMMAPK6__halfS1_Pfmmm,"ax",@progbits
	.align	128
        .global         _Z18matrixMultiplyWMMAPK6__halfS1_Pfmmm
        .type           _Z18matrixMultiplyWMMAPK6__halfS1_Pfmmm,@function
        .size           _Z18matrixMultiplyWMMAPK6__halfS1_Pfmmm,(.L_x_5 - _Z18matrixMultiplyWMMAPK6__halfS1_Pfmmm)
        .other          _Z18matrixMultiplyWMMAPK6__halfS1_Pfmmm,@"STO_CUDA_ENTRY STV_DEFAULT"
_Z18matrixMultiplyWMMAPK6__halfS1_Pfmmm:
.text._Z18matrixMultiplyWMMAPK6__halfS1_Pfmmm:
[----:B------:R-:W-:Y:S01]  /*0000*/  LDC R1, c[0x0][0x37c] ;  /* 0x0000df00ff017b82 */ /* 0x000fe20000000800 */
[----:B------:R-:W0:Y:S07]  /*0010*/  S2R R3, SR_TID.X ;  /* 0x0000000000037919 */ /* 0x000e2e0000002100 */
[----:B------:R-:W1:Y:S01]  /*0020*/  LDC R5, c[0x0][0x364] ;  /* 0x0000d900ff057b82 */ /* 0x000e620000000800 */
[----:B------:R-:W2:Y:S01]  /*0030*/  LDCU.64 UR14, c[0x0][0x3a0] ;  /* 0x00007400ff0e77ac */ /* 0x000ea20008000a00 */
[----:B------:R-:W1:Y:S01]  /*0040*/  S2R R2, SR_TID.Y ;  /* 0x0000000000027919 */ /* 0x000e620000002200 */
[----:B------:R-:W3:Y:S05]  /*0050*/  LDCU.64 UR6, c[0x0][0x398] ;  /* 0x00007300ff0677ac */ /* 0x000eea0008000a00 */
[----:B------:R-:W0:Y:S08]  /*0060*/  S2UR UR4, SR_CTAID.X ;  /* 0x00000000000479c3 */ /* 0x000e300000002500 */
[----:B------:R-:W0:Y:S08]  /*0070*/  LDC R30, c[0x0][0x360] ;  /* 0x0000d800ff1e7b82 */ /* 0x000e300000000800 */
[----:B------:R-:W1:Y:S01]  /*0080*/  S2UR UR9, SR_CTAID.Y ;  /* 0x00000000000979c3 */ /* 0x000e620000002600 */
[----:B0-----:R-:W-:-:S04]  /*0090*/  IMAD R30, R30, UR4, R3 ;  /* 0x000000041e1e7c24 */ /* 0x001fc8000f8e0203 */
[----:B------:R-:W-:Y:S02]  /*00a0*/  IMAD.SHL.U32 R30, R30, 0x10, RZ ;  /* 0x000000101e1e7824 */ /* 0x000fe400078e00ff */
[----:B-1----:R-:W-:-:S03]  /*00b0*/  IMAD R31, R5, UR9, R2 ;  /* 0x00000009051f7c24 */ /* 0x002fc6000f8e0202 */
[----:B--2---:R-:W-:Y:S01]  /*00c0*/  ISETP.GE.U32.AND P1, PT, R30, UR14, PT ;  /* 0x0000000e1e007c0c */ /* 0x004fe2000bf26070 */
[----:B------:R-:W-:-:S03]  /*00d0*/  IMAD.SHL.U32 R31, R31, 0x10, RZ ;  /* 0x000000101f1f7824 */ /* 0x000fc600078e00ff */
[----:B------:R-:W-:Y:S02]  /*00e0*/  ISETP.GE.U32.AND.EX P1, PT, RZ, UR15, PT, P1 ;  /* 0x0000000fff007c0c */ /* 0x000fe4000bf26110 */
[----:B---3--:R-:W-:-:S04]  /*00f0*/  ISETP.GE.U32.AND P0, PT, R31, UR6, PT ;  /* 0x000000061f007c0c */ /* 0x008fc8000bf06070 */
[----:B------:R-:W-:-:S13]  /*0100*/  ISETP.GE.U32.OR.EX P0, PT, RZ, UR7, P1, P0 ;  /* 0x00000007ff007c0c */ /* 0x000fda0008f06500 */
[----:B------:R-:W-:Y:S05]  /*0110*/  @P0 EXIT ;  /* 0x000000000000094d */ /* 0x000fea0003800000 */
[----:B------:R-:W0:Y:S01]  /*0120*/  LDCU.64 UR16, c[0x0][0x3a8] ;  /* 0x00007500ff1077ac */ /* 0x000e220008000a00 */
[----:B------:R-:W-:Y:S02]  /*0130*/  CS2R R10, SRZ ;  /* 0x00000000000a7805 */ /* 0x000fe4000001ff00 */
[----:B------:R-:W-:Y:S02]  /*0140*/  CS2R R8, SRZ ;  /* 0x0000000000087805 */ /* 0x000fe4000001ff00 */
[----:B------:R-:W-:Y:S02]  /*0150*/  CS2R R22, SRZ ;  /* 0x0000000000167805 */ /* 0x000fe4000001ff00 */
[----:B------:R-:W-:Y:S01]  /*0160*/  CS2R R20, SRZ ;  /* 0x0000000000147805 */ /* 0x000fe2000001ff00 */
[----:B------:R-:W1:Y:S01]  /*0170*/  LDCU.64 UR10, c[0x0][0x358] ;  /* 0x00006b00ff0a77ac */ /* 0x000e620008000a00 */
[----:B0-----:R-:W-:-:S04]  /*0180*/  UISETP.NE.U32.AND UP0, UPT, UR16, URZ, UPT ;  /* 0x000000ff1000728c */ /* 0x001fc8000bf05070 */
[----:B------:R-:W-:-:S09]  /*0190*/  UISETP.NE.AND.EX UP0, UPT, UR17, URZ, UPT, UP0 ;  /* 0x000000ff1100728c */ /* 0x000fd2000bf05300 */
[----:B-1----:R-:W-:Y:S05]  /*01a0*/  BRA.U !UP0, `(.L_x_0) ;  /* 0x0000000d08387547 */ /* 0x002fea000b800000 */
[----:B------:R-:W-:Y:S01]  /*01b0*/  UIADD3 UR7, UP0, UPT, UR16, -0x1, URZ ;  /* 0xffffffff10077890 */ /* 0x000fe2000ff1e0ff */
[----:B------:R-:W-:Y:S01]  /*01c0*/  IMAD.MOV.U32 R11, RZ, RZ, RZ ;  /* 0x000000ffff0b7224 */ /* 0x000fe200078e00ff */
[----:B------:R-:W-:Y:S02]  /*01d0*/  UISETP.GE.U32.AND UP1, UPT, UR16, 0x31, UPT ;  /* 0x000000311000788c */ /* 0x000fe4000bf26070 */
[----:B------:R-:W-:Y:S02]  /*01e0*/  UIADD3.X UR8, UPT, UPT, UR17, -0x1, URZ, UP0, !UPT ;  /* 0xffffffff11087890 */ /* 0x000fe400087fe4ff */
[----:B------:R-:W-:Y:S02]  /*01f0*/  UISETP.GE.U32.AND.EX UP1, UPT, UR17, URZ, UPT, UP1 ;  /* 0x000000ff1100728c */ /* 0x000fe4000bf26110 */
[----:B------:R-:W-:Y:S01]  /*0200*/  USHF.R.U64 UR7, UR7, 0x4, UR8 ;  /* 0x0000000407077899 */ /* 0x000fe20008001208 */
[----:B------:R-:W-:Y:S01]  /*0210*/  UMOV UR6, URZ ;  /* 0x000000ff00067c82 */ /* 0x000fe20008000000 */
[----:B------:R-:W-:-:S02]  /*0220*/  UMOV UR4, URZ ;  /* 0x000000ff00047c82 */ /* 0x000fc40008000000 */
[----:B------:R-:W-:Y:S01]  /*0230*/  UIADD3 UR7, UP2, UPT, UR7, 0x1, URZ ;  /* 0x0000000107077890 */ /* 0x000fe2000ff5e0ff */
[----:B------:R-:W-:-:S03]  /*0240*/  UMOV UR5, URZ ;  /* 0x000000ff00057c82 */ /* 0x000fc60008000000 */
[----:B------:R-:W-:Y:S02]  /*0250*/  ULOP3.LUT UR12, UR7, 0x3, URZ, 0xc0, !UPT ;  /* 0x00000003070c7892 */ /* 0x000fe4000f8ec0ff */
[----:B------:R-:W-:Y:S02]  /*0260*/  ULEA.HI.X UR8, UR8, URZ, URZ, 0x1c, UP2 ;  /* 0x000000ff08087291 */ /* 0x000fe400090fe4ff */
[----:B------:R-:W-:-:S04]  /*0270*/  UISETP.NE.U32.AND UP0, UPT, UR12, URZ, UPT ;  /* 0x000000ff0c00728c */ /* 0x000fc8000bf05070 */
[----:B------:R-:W-:Y:S01]  /*0280*/  UISETP.NE.AND.EX UP0, UPT, UR6, URZ, UPT, UP0 ;  /* 0x000000ff0600728c */ /* 0x000fe2000bf05300 */
[----:B------:R-:W-:Y:S10]  /*0290*/  BRA.U !UP1, `(.L_x_1) ;  /* 0x0000000909187547 */ /* 0x000ff4000b800000 */
[----:B------:R-:W0:Y:S01]  /*02a0*/  S2R R0, SR_LANEID ;  /* 0x0000000000007919 */ /* 0x000e220000000000 */
[----:B------:R-:W1:Y:S01]  /*02b0*/  LDCU.128 UR20, c[0x0][0x380] ;  /* 0x00007000ff1477ac */ /* 0x000e620008000c00 */
[----:B------:R-:W-:Y:S01]  /*02c0*/  IMAD.MOV.U32 R3, RZ, RZ, RZ ;  /* 0x000000ffff037224 */ /* 0x000fe200078e00ff */
[----:B------:R-:W-:Y:S01]  /*02d0*/  CS2R R10, SRZ ;  /* 0x00000000000a7805 */ /* 0x000fe2000001ff00 */
[----:B------:R-:W-:Y:S01]  /*02e0*/  IMAD.MOV.U32 R33, RZ, RZ, RZ ;  /* 0x000000ffff217224 */ /* 0x000fe200078e00ff */
[----:B------:R-:W-:Y:S01]  /*02f0*/  USHF.R.U32.HI UR5, URZ, 0x1, UR14 ;  /* 0x00000001ff057899 */ /* 0x000fe2000801160e */
[----:B------:R-:W-:Y:S01]  /*0300*/  IMAD.WIDE.U32 R2, R5, UR9, R2 ;  /* 0x0000000905027c25 */ /* 0x000fe2000f8e0002 */
[----:B------:R-:W-:Y:S01]  /*0310*/  USHF.R.U32.HI UR4, URZ, 0x1, UR16 ;  /* 0x00000001ff047899 */ /* 0x000fe20008011610 */
[----:B------:R-:W-:Y:S02]  /*0320*/  CS2R R22, SRZ ;  /* 0x0000000000167805 */ /* 0x000fe4000001ff00 */
[----:B------:R-:W-:Y:S01]  /*0330*/  CS2R R20, SRZ ;  /* 0x0000000000147805 */ /* 0x000fe2000001ff00 */
[----:B------:R-:W-:Y:S01]  /*0340*/  IMAD R5, R3, UR16, RZ ;  /* 0x0000001003057c24 */ /* 0x000fe2000f8e02ff */
[----:B------:R-:W-:Y:S01]  /*0350*/  ULOP3.LUT UR7, UR7, 0xfffffffc, URZ, 0xc0, !UPT ;  /* 0xfffffffc07077892 */ /* 0x000fe2000f8ec0ff */
[----:B------:R-:W-:Y:S01]  /*0360*/  IMAD.WIDE.U32 R6, R2, UR16, RZ ;  /* 0x0000001002067c25 */ /* 0x000fe2000f8e00ff */
[----:B------:R-:W-:-:S03]  /*0370*/  ULOP3.LUT UR8, UR8, 0x1fffffff, URZ, 0xc0, !UPT ;  /* 0x1fffffff08087892 */ /* 0x000fc6000f8ec0ff */
[----:B------:R-:W-:Y:S01]  /*0380*/  IMAD R9, R2, UR17, R5 ;  /* 0x0000001102097c24 */ /* 0x000fe2000f8e0205 */
[----:B-1----:R-:W-:-:S04]  /*0390*/  LEA R2, P1, R30, UR22, 0x1 ;  /* 0x000000161e027c11 */ /* 0x002fc8000f8208ff */
[----:B------:R-:W-:Y:S02]  /*03a0*/  IADD3 R7, PT, PT, R7, R9, RZ ;  /* 0x0000000907077210 */ /* 0x000fe40007ffe0ff */
[----:B------:R-:W-:Y:S02]  /*03b0*/  CS2R R8, SRZ ;  /* 0x0000000000087805 */ /* 0x000fe4000001ff00 */
[----:B0-----:R-:W-:Y:S02]  /*03c0*/  LOP3.LUT R32, R0, 0x3, RZ, 0xc0, !PT ;  /* 0x0000000300207812 */ /* 0x001fe400078ec0ff */
[----:B------:R-:W-:Y:S02]  /*03d0*/  SHF.R.U32.HI R3, RZ, 0x2, R0 ;  /* 0x00000002ff037819 */ /* 0x000fe40000011600 */
[----:B------:R-:W-:-:S03]  /*03e0*/  LEA R0, P0, R6, UR20, 0x5 ;  /* 0x0000001406007c11 */ /* 0x000fc6000f8028ff */
[C---:B------:R-:W-:Y:S01]  /*03f0*/  IMAD.WIDE.U32 R4, R3.reuse, UR5, R32 ;  /* 0x0000000503047c25 */ /* 0x040fe2000f8e0020 */
[----:B------:R-:W-:Y:S01]  /*0400*/  LEA.HI.X R6, R6, UR21, R7, 0x5, P0 ;  /* 0x0000001506067c11 */ /* 0x000fe200080f2c07 */
[----:B------:R-:W-:Y:S02]  /*0410*/  UMOV UR5, URZ ;  /* 0x000000ff00057c82 */ /* 0x000fe40008000000 */
[C---:B------:R-:W-:Y:S01]  /*0420*/  IMAD.SHL.U32 R25, R4.reuse, 0x4, RZ ;  /* 0x0000000404197824 */ /* 0x040fe200078e00ff */
[----:B------:R-:W-:Y:S01]  /*0430*/  SHF.L.U64.HI R24, R4, 0x2, R5 ;  /* 0x0000000204187819 */ /* 0x000fe20000010205 */
[----:B------:R-:W-:Y:S01]  /*0440*/  IMAD.WIDE.U32 R32, R3, UR4, R32 ;  /* 0x0000000403207c25 */ /* 0x000fe2000f8e0020 */
[----:B------:R-:W-:Y:S01]  /*0450*/  IADD3 R4, P0, PT, R0, 0x40, RZ ;  /* 0x0000004000047810 */ /* 0x000fe20007f1e0ff */
[----:B------:R-:W-:Y:S01]  /*0460*/  UMOV UR4, URZ ;  /* 0x000000ff00047c82 */ /* 0x000fe20008000000 */
[----:B------:R-:W-:Y:S02]  /*0470*/  LEA.HI.X R3, R30, UR23, RZ, 0x1, P1 ;  /* 0x000000171e037c11 */ /* 0x000fe400088f0cff */
[----:B------:R-:W-:Y:S01]  /*0480*/  SHF.L.U64.HI R5, R32, 0x2, R33 ;  /* 0x0000000220057819 */ /* 0x000fe20000010221 */
[----:B------:R-:W-:-:S08]  /*0490*/  IMAD.X R0, RZ, RZ, R6, P0 ;  /* 0x000000ffff007224 */ /* 0x000fd000000e0606 */
.L_x_2:
[----:B------:R-:W-:Y:S01]  /*04a0*/  IADD3 R28, P0, PT, R2, R25, RZ ;  /* 0x00000019021c7210 */ /* 0x000fe20007f1e0ff */
[----:B------:R-:W-:-:S04]  /*04b0*/  IMAD.U32 R7, RZ, RZ, UR14 ;  /* 0x0000000eff077e24 */ /* 0x000fc8000f8e00ff */
[----:B------:R-:W-:Y:S02]  /*04c0*/  IMAD.X R29, R3, 0x1, R24, P0 ;  /* 0x00000001031d7824 */ /* 0x000fe400000e0618 */
[----:B------:R-:W-:-:S03]  /*04d0*/  IMAD.WIDE.U32 R6, R7, 0x10, R28 ;  /* 0x0000001007067825 */ /* 0x000fc600078e001c */
[----:B------:R-:W2:Y:S04]  /*04e0*/  LDG.E R16, desc[UR10][R28.64] ;  /* 0x0000000a1c107981 */ /* 0x000ea8000c1e1900 */
[----:B------:R-:W3:Y:S01]  /*04f0*/  LDG.E R17, desc[UR10][R6.64] ;  /* 0x0000000a06117981 */ /* 0x000ee2000c1e1900 */
[----:B------:R-:W-:Y:S01]  /*0500*/  LEA R26, P0, R32, R4, 0x2 ;  /* 0x00000004201a7211 */ /* 0x000fe200078010ff */
[----:B------:R-:W-:Y:S02]  /*0510*/  IMAD.U32 R19, RZ, RZ, UR16 ;  /* 0x00000010ff137e24 */ /* 0x000fe4000f8e00ff */
[----:B------:R0:W4:Y:S01]  /*0520*/  LDG.E R34, desc[UR10][R28.64+0x10] ;  /* 0x0000100a1c227981 */ /* 0x000122000c1e1900 */
[----:B------:R-:W-:-:S03]  /*0530*/  IADD3.X R27, PT, PT, R0, R5, RZ, P0, !PT ;  /* 0x00000005001b7210 */ /* 0x000fc600007fe4ff */
[----:B------:R4:W5:Y:S01]  /*0540*/  LDG.E R7, desc[UR10][R6.64+0x10] ;  /* 0x0000100a06077981 */ /* 0x000962000c1e1900 */
[----:B------:R-:W-:-:S03]  /*0550*/  IMAD.WIDE.U32 R18, R19, 0x10, R26 ;  /* 0x0000001013127825 */ /* 0x000fc600078e001a */
[----:B------:R-:W5:Y:S04]  /*0560*/  LDG.E R12, desc[UR10][R26.64+-0x40] ;  /* 0xffffc00a1a0c7981 */ /* 0x000f68000c1e1900 */
[----:B------:R-:W5:Y:S04]  /*0570*/  LDG.E R13, desc[UR10][R18.64+-0x40] ;  /* 0xffffc00a120d7981 */ /* 0x000f68000c1e1900 */
[----:B------:R-:W5:Y:S04]  /*0580*/  LDG.E R15, desc[UR10][R18.64+-0x30] ;  /* 0xffffd00a120f7981 */ /* 0x000f68000c1e1900 */
[----:B------:R-:W5:Y:S01]  /*0590*/  LDG.E R14, desc[UR10][R26.64+-0x30] ;  /* 0xffffd00a1a0e7981 */ /* 0x000f62000c1e1900 */
[----:B------:R-:W-:Y:S01]  /*05a0*/  IMAD.U32 R35, RZ, RZ, UR14 ;  /* 0x0000000eff237e24 */ /* 0x000fe2000f8e00ff */
[----:B------:R-:W-:-:S04]  /*05b0*/  USHF.L.U64.HI UR13, UR14, 0x5, UR15 ;  /* 0x000000050e0d7899 */ /* 0x000fc8000801020f */
[----:B------:R-:W-:-:S04]  /*05c0*/  LEA R36, P0, R35, R2, 0x5 ;  /* 0x0000000223247211 */ /* 0x000fc800078028ff */
[----:B------:R-:W-:Y:S01]  /*05d0*/  IADD3 R36, P1, PT, R36, R25, RZ ;  /* 0x0000001924247210 */ /* 0x000fe20007f3e0ff */
[----:B0-----:R-:W-:-:S03]  /*05e0*/  IMAD.U32 R29, RZ, RZ, UR14 ;  /* 0x0000000eff1d7e24 */ /* 0x001fc6000f8e00ff */
[----:B------:R-:W-:-:S03]  /*05f0*/  IADD3.X R37, PT, PT, R24, UR13, R3, P1, P0 ;  /* 0x0000000d18257c10 */ /* 0x000fc60008fe0403 */
[----:B------:R-:W-:Y:S02]  /*0600*/  IMAD.WIDE.U32 R28, R29, 0x10, R36 ;  /* 0x000000101d1c7825 */ /* 0x000fe400078e0024 */
[----:B------:R-:W5:Y:S04]  /*0610*/  LDG.E R19, desc[UR10][R36.64+0x10] ;  /* 0x0000100a24137981 */ /* 0x000f68000c1e1900 */
[----:B------:R-:W5:Y:S04]  /*0620*/  LDG.E R18, desc[UR10][R28.64+0x10] ;  /* 0x0000100a1c127981 */ /* 0x000f68000c1e1900 */
[----:B--2---:R-:W-:Y:S04]  /*0630*/  MOVM.16.MT88 R16, R16 ;  /* 0x000000001010723a */ /* 0x004fe80000000000 */
[----:B---3--:R-:W0:Y:S04]  /*0640*/  MOVM.16.MT88 R17, R17 ;  /* 0x000000001111723a */ /* 0x008e280000000000 */
[----:B----4-:R1:W-:Y:S04]  /*0650*/  MOVM.16.MT88 R6, R34 ;  /* 0x000000002206723a */ /* 0x0103e80000000000 */
[----:B-----5:R-:W2:Y:S01]  /*0660*/  MOVM.16.MT88 R7, R7 ;  /* 0x000000000707723a */ /* 0x020ea20000000000 */
[----:B-1----:R-:W-:Y:S01]  /*0670*/  LEA R34, P0, R32, R4, 0x2 ;  /* 0x0000000420227211 */ /* 0x002fe200078010ff */
[C---:B0-----:R-:W-:Y:S02]  /*0680*/  HMMA.16816.F32 R20, R12.reuse, R16, R20 ;  /* 0x000000100c14723c */ /* 0x041fe40000001814 */
[----:B------:R-:W3:Y:S04]  /*0690*/  LDG.E R16, desc[UR10][R36.64] ;  /* 0x0000000a24107981 */ /* 0x000ee8000c1e1900 */
[----:B------:R0:W4:Y:S01]  /*06a0*/  LDG.E R17, desc[UR10][R28.64] ;  /* 0x0000000a1c117981 */ /* 0x000122000c1e1900 */
[----:B------:R-:W-:Y:S01]  /*06b0*/  IMAD.X R35, R0, 0x1, R5, P0 ;  /* 0x0000000100237824 */ /* 0x000fe200000e0605 */
[----:B--2---:R-:W-:Y:S01]  /*06c0*/  HMMA.16816.F32 R12, R12, R6, R8 ;  /* 0x000000060c0c723c */ /* 0x004fe20000001808 */
[----:B------:R-:W-:Y:S01]  /*06d0*/  MOV R7, UR16 ;  /* 0x0000001000077c02 */ /* 0x000fe20008000f00 */
[----:B------:R-:W2:Y:S04]  /*06e0*/  LDG.E R8, desc[UR10][R26.64+-0x20] ;  /* 0xffffe00a1a087981 */ /* 0x000ea8000c1e1900 */
[----:B------:R-:W-:Y:S01]  /*06f0*/  IMAD.WIDE.U32 R34, R7, 0x10, R34 ;  /* 0x0000001007227825 */ /* 0x000fe200078e0022 */
[----:B------:R-:W2:Y:S04]  /*0700*/  LDG.E R10, desc[UR10][R26.64+-0x10] ;  /* 0xfffff00a1a0a7981 */ /* 0x000ea8000c1e1900 */
[----:B------:R-:W2:Y:S04]  /*0710*/  LDG.E R9, desc[UR10][R34.64+-0x20] ;  /* 0xffffe00a22097981 */ /* 0x000ea8000c1e1900 */
[----:B------:R-:W2:Y:S01]  /*0720*/  LDG.E R11, desc[UR10][R34.64+-0x10] ;  /* 0xfffff00a220b7981 */ /* 0x000ea2000c1e1900 */
[----:B0-----:R-:W-:-:S03]  /*0730*/  IMAD.U32 R29, RZ, RZ, UR14 ;  /* 0x0000000eff1d7e24 */ /* 0x001fc6000f8e00ff */
[----:B------:R0:W-:Y:S04]  /*0740*/  MOVM.16.MT88 R6, R19 ;  /* 0x000000001306723a */ /* 0x0001e80000000000 */
[----:B------:R1:W2:Y:S01]  /*0750*/  MOVM.16.MT88 R7, R18 ;  /* 0x000000001207723a */ /* 0x0002a20000000000 */
[----:B------:R-:W-:Y:S01]  /*0760*/  LEA R28, P0, R29, R2, 0x6 ;  /* 0x000000021d1c7211 */ /* 0x000fe200078030ff */
[----:B------:R-:W-:Y:S02]  /*0770*/  USHF.L.U64.HI UR13, UR14, 0x6, UR15 ;  /* 0x000000060e0d7899 */ /* 0x000fe4000801020f */
[----:B------:R-:W-:Y:S01]  /*0780*/  IMAD.U32 R37, RZ, RZ, UR14 ;  /* 0x0000000eff257e24 */ /* 0x000fe2000f8e00ff */
[----:B0-----:R-:W5:Y:S01]  /*0790*/  LDG.E R19, desc[UR10][R34.64+0x10] ;  /* 0x0000100a22137981 */ /* 0x001f62000c1e1900 */
[----:B------:R-:W-:-:S03]  /*07a0*/  IADD3 R28, P1, PT, R28, R25, RZ ;  /* 0x000000191c1c7210 */ /* 0x000fc60007f3e0ff */
[----:B-1----:R-:W5:Y:S01]  /*07b0*/  LDG.E R18, desc[UR10][R26.64+0x10] ;  /* 0x0000100a1a127981 */ /* 0x002f62000c1e1900 */
[----:B------:R-:W-:-:S03]  /*07c0*/  IADD3.X R29, PT, PT, R24, UR13, R3, P1, P0 ;  /* 0x0000000d181d7c10 */ /* 0x000fc60008fe0403 */
[----:B------:R-:W-:Y:S01]  /*07d0*/  IMAD.WIDE.U32 R36, R37, 0x10, R28 ;  /* 0x0000001025247825 */ /* 0x000fe200078e001c */
[----:B---3--:R-:W-:Y:S04]  /*07e0*/  MOVM.16.MT88 R16, R16 ;  /* 0x000000001010723a */ /* 0x008fe80000000000 */
[----:B----4-:R-:W0:Y:S01]  /*07f0*/  MOVM.16.MT88 R17, R17 ;  /* 0x000000001111723a */ /* 0x010e220000000000 */
[C---:B--2---:R-:W-:Y:S03]  /*0800*/  HMMA.16816.F32 R12, R8.reuse, R6, R12 ;  /* 0x00000006080c723c */ /* 0x044fe6000000180c */
[----:B------:R-:W2:Y:S05]  /*0810*/  LDG.E R7, desc[UR10][R36.64] ;  /* 0x0000000a24077981 */ /* 0x000eaa000c1e1900 */
[----:B0-----:R-:W-:Y:S01]  /*0820*/  HMMA.16816.F32 R20, R8, R16, R20 ;  /* 0x000000100814723c */ /* 0x001fe20000001814 */
[----:B------:R-:W3:Y:S04]  /*0830*/  LDG.E R11, desc[UR10][R28.64] ;  /* 0x0000000a1c0b7981 */ /* 0x000ee8000c1e1900 */
[----:B------:R-:W5:Y:S04]  /*0840*/  LDG.E R16, desc[UR10][R26.64] ;  /* 0x0000000a1a107981 */ /* 0x000f68000c1e1900 */
[----:B------:R-:W5:Y:S01]  /*0850*/  LDG.E R17, desc[UR10][R34.64] ;  /* 0x0000000a22117981 */ /* 0x000f62000c1e1900 */
[----:B------:R-:W-:-:S03]  /*0860*/  IMAD.U32 R9, RZ, RZ, UR14 ;  /* 0x0000000eff097e24 */ /* 0x000fc6000f8e00ff */
[----:B------:R-:W4:Y:S01]  /*0870*/  LDG.E R28, desc[UR10][R28.64+0x10] ;  /* 0x0000100a1c1c7981 */ /* 0x000f22000c1e1900 */
[----:B------:R-:W-:-:S03]  /*0880*/  UIMAD UR13, UR15, 0x60, URZ ;  /* 0x000000600f0d78a4 */ /* 0x000fc6000f8e02ff */
[----:B------:R-:W4:Y:S04]  /*0890*/  LDG.E R8, desc[UR10][R26.64+0x20] ;  /* 0x0000200a1a087981 */ /* 0x000f28000c1e1900 */
[----:B------:R-:W4:Y:S04]  /*08a0*/  LDG.E R10, desc[UR10][R26.64+0x30] ;  /* 0x0000300a1a0a7981 */ /* 0x000f28000c1e1900 */
[----:B------:R-:W4:Y:S04]  /*08b0*/  LDG.E R29, desc[UR10][R36.64+0x10] ;  /* 0x0000100a241d7981 */ /* 0x000f28000c1e1900 */
[----:B--2---:R-:W-:Y:S04]  /*08c0*/  MOVM.16.MT88 R7, R7 ;  /* 0x000000000707723a */ /* 0x004fe80000000000 */
[----:B---3--:R0:W5:Y:S04]  /*08d0*/  MOVM.16.MT88 R6, R11 ;  /* 0x000000000b06723a */ /* 0x0081680000000000 */
[----:B0-----:R-:W2:Y:S01]  /*08e0*/  LDG.E R11, desc[UR10][R34.64+0x30] ;  /* 0x0000300a220b7981 */ /* 0x001ea2000c1e1900 */
[----:B-----5:R-:W-:Y:S01]  /*08f0*/  HMMA.16816.F32 R20, R16, R6, R20 ;  /* 0x000000061014723c */ /* 0x020fe20000001814 */
[----:B------:R-:W-:-:S02]  /*0900*/  IMAD.WIDE.U32 R6, R9, 0x60, R2 ;  /* 0x0000006009067825 */ /* 0x000fc400078e0002 */
[----:B------:R0:W2:Y:S02]  /*0910*/  LDG.E R9, desc[UR10][R34.64+0x20] ;  /* 0x0000200a22097981 */ /* 0x0000a4000c1e1900 */
[----:B0-----:R-:W-:-:S04]  /*0920*/  IADD3 R34, P0, PT, R25, R6, RZ ;  /* 0x0000000619227210 */ /* 0x001fc80007f1e0ff */
[----:B------:R-:W-:Y:S01]  /*0930*/  IADD3.X R35, PT, PT, R24, UR13, R7, P0, !PT ;  /* 0x0000000d18237c10 */ /* 0x000fe200087fe407 */
[----:B------:R-:W-:-:S04]  /*0940*/  IMAD.U32 R7, RZ, RZ, UR14 ;  /* 0x0000000eff077e24 */ /* 0x000fc8000f8e00ff */
[----:B------:R-:W-:Y:S01]  /*0950*/  IMAD.WIDE.U32 R36, R7, 0x10, R34 ;  /* 0x0000001007247825 */ /* 0x000fe200078e0022 */
[----:B------:R-:W3:Y:S04]  /*0960*/  LDG.E R26, desc[UR10][R34.64] ;  /* 0x0000000a221a7981 */ /* 0x000ee8000c1e1900 */
[----:B------:R-:W5:Y:S04]  /*0970*/  LDG.E R27, desc[UR10][R36.64] ;  /* 0x0000000a241b7981 */ /* 0x000f68000c1e1900 */
[----:B------:R-:W2:Y:S04]  /*0980*/  LDG.E R6, desc[UR10][R34.64+0x10] ;  /* 0x0000100a22067981 */ /* 0x000ea8000c1e1900 */
[----:B------:R-:W2:Y:S04]  /*0990*/  LDG.E R7, desc[UR10][R36.64+0x10] ;  /* 0x0000100a24077981 */ /* 0x000ea8000c1e1900 */
[----:B----4-:R-:W-:Y:S04]  /*09a0*/  MOVM.16.MT88 R28, R28 ;  /* 0x000000001c1c723a */ /* 0x010fe80000000000 */
[----:B------:R-:W0:Y:S01]  /*09b0*/  MOVM.16.MT88 R29, R29 ;  /* 0x000000001d1d723a */ /* 0x000e220000000000 */
[----:B------:R-:W-:-:S04]  /*09c0*/  UIADD3 UR7, UP1, UPT, UR7, -0x4, URZ ;  /* 0xfffffffc07077890 */ /* 0x000fc8000ff3e0ff */
[----:B------:R-:W-:Y:S02]  /*09d0*/  UIADD3.X UR8, UPT, UPT, UR8, -0x1, URZ, UP1, !UPT ;  /* 0xffffffff08087890 */ /* 0x000fe40008ffe4ff */
[----:B------:R-:W-:Y:S01]  /*09e0*/  UISETP.NE.U32.AND UP1, UPT, UR7, URZ, UPT ;  /* 0x000000ff0700728c */ /* 0x000fe2000bf25070 */
[----:B0-----:R-:W-:Y:S03]  /*09f0*/  HMMA.16816.F32 R12, R16, R28, R12 ;  /* 0x0000001c100c723c */ /* 0x001fe6000000180c */
[----:B------:R-:W-:Y:S01]  /*0a00*/  UISETP.NE.AND.EX UP1, UPT, UR8, URZ, UPT, UP1 ;  /* 0x000000ff0800728c */ /* 0x000fe2000bf25310 */
[----:B------:R-:W-:Y:S01]  /*0a10*/  IADD3 R4, P0, PT, R4, 0x80, RZ ;  /* 0x0000008004047810 */ /* 0x000fe20007f1e0ff */
[----:B------:R-:W-:Y:S02]  /*0a20*/  USHF.L.U64.HI UR13, UR14, 0x7, UR15 ;  /* 0x000000070e0d7899 */ /* 0x000fe4000801020f */
[----:B------:R-:W-:-:S02]  /*0a30*/  UIADD3 UR4, UP2, UPT, UR4, 0x40, URZ ;  /* 0x0000004004047890 */ /* 0x000fc4000ff5e0ff */
[----:B------:R-:W-:Y:S02]  /*0a40*/  IMAD.X R0, RZ, RZ, R0, P0 ;  /* 0x000000ffff007224 */ /* 0x000fe400000e0600 */
[----:B------:R-:W-:Y:S01]  /*0a50*/  UIADD3.X UR5, UPT, UPT, URZ, UR5, URZ, UP2, !UPT ;  /* 0x00000005ff057290 */ /* 0x000fe200097fe4ff */
[----:B---3--:R-:W-:Y:S04]  /*0a60*/  MOVM.16.MT88 R26, R26 ;  /* 0x000000001a1a723a */ /* 0x008fe80000000000 */
[----:B-----5:R-:W0:Y:S04]  /*0a70*/  MOVM.16.MT88 R27, R27 ;  /* 0x000000001b1b723a */ /* 0x020e280000000000 */
[----:B--2---:R-:W-:Y:S04]  /*0a80*/  MOVM.16.MT88 R6, R6 ;  /* 0x000000000606723a */ /* 0x004fe80000000000 */
[----:B------:R-:W1:Y:S01]  /*0a90*/  MOVM.16.MT88 R7, R7 ;  /* 0x000000000707723a */ /* 0x000e620000000000 */
[C---:B0-----:R-:W-:Y:S08]  /*0aa0*/  HMMA.16816.F32 R20, R8.reuse, R26, R20 ;  /* 0x0000001a0814723c */ /* 0x041ff00000001814 */
[----:B-1----:R-:W-:Y:S01]  /*0ab0*/  HMMA.16816.F32 R8, R8, R6, R12 ;  /* 0x000000060808723c */ /* 0x002fe2000000180c */
[----:B------:R-:W-:-:S04]  /*0ac0*/  MOV R13, UR14 ;  /* 0x0000000e000d7c02 */ /* 0x000fc80008000f00 */
[----:B------:R-:W-:-:S04]  /*0ad0*/  LEA R2, P1, R13, R2, 0x7 ;  /* 0x000000020d027211 */ /* 0x000fc800078238ff */
[----:B------:R-:W-:Y:S01]  /*0ae0*/  IADD3.X R3, PT, PT, R3, UR13, RZ, P1, !PT ;  /* 0x0000000d03037c10 */ /* 0x000fe20008ffe4ff */
[----:B------:R-:W-:Y:S10]  /*0af0*/  BRA.U UP1, `(.L_x_2) ;  /* 0xfffffff901687547 */ /* 0x000ff4000b83ffff */
.L_x_1:
[----:B------:R-:W-:Y:S05]  /*0b00*/  BRA.U !UP0, `(.L_x_0) ;  /* 0x0000000108e07547 */ /* 0x000fea000b800000 */
[----:B------:R-:W0:Y:S01]  /*0b10*/  S2R R0, SR_LANEID ;  /* 0x0000000000007919 */ /* 0x000e220000000000 */
[----:B------:R-:W-:Y:S01]  /*0b20*/  USHF.R.U32.HI UR7, URZ, 0x1, UR16 ;  /* 0x00000001ff077899 */ /* 0x000fe20008011610 */
[----:B------:R-:W-:Y:S01]  /*0b30*/  IMAD.MOV.U32 R13, RZ, RZ, RZ ;  /* 0x000000ffff0d7224 */ /* 0x000fe200078e00ff */
[----:B------:R-:W-:Y:S01]  /*0b40*/  USHF.R.U32.HI UR8, URZ, 0x1, UR14 ;  /* 0x00000001ff087899 */ /* 0x000fe2000801160e */
[----:B------:R-:W1:Y:S01]  /*0b50*/  LDCU.128 UR20, c[0x0][0x380] ;  /* 0x00007000ff1477ac */ /* 0x000e620008000c00 */
[----:B0-----:R-:W-:Y:S02]  /*0b60*/  LOP3.LUT R12, R0, 0x3, RZ, 0xc0, !PT ;  /* 0x00000003000c7812 */ /* 0x001fe400078ec0ff */
[----:B------:R-:W-:-:S05]  /*0b70*/  SHF.R.U32.HI R5, RZ, 0x2, R0 ;  /* 0x00000002ff057819 */ /* 0x000fca0000011600 */
[----:B------:R-:W-:-:S04]  /*0b80*/  IMAD.WIDE.U32 R2, R5, UR7, R12 ;  /* 0x0000000705027c25 */ /* 0x000fc8000f8e000c */
[----:B------:R-:W-:Y:S01]  /*0b90*/  IMAD.WIDE.U32 R12, R5, UR8, R12 ;  /* 0x00000008050c7c25 */ /* 0x000fe2000f8e000c */
[----:B------:R-:W-:-:S04]  /*0ba0*/  SHF.L.U64.HI R0, R2, 0x2, R3 ;  /* 0x0000000202007819 */ /* 0x000fc80000010203 */
[----:B-1----:R-:W-:-:S07]  /*0bb0*/  SHF.L.U64.HI R14, R12, 0x2, R13 ;  /* 0x000000020c0e7819 */ /* 0x002fce000001020d */
.L_x_3:
[----:B------:R-:W-:Y:S01]  /*0bc0*/  UIMAD UR7, UR5, UR14, URZ ;  /* 0x0000000e050772a4 */ /* 0x000fe2000f8e02ff */
[----:B------:R-:W-:Y:S01]  /*0bd0*/  MOV R5, RZ ;  /* 0x000000ff00057202 */ /* 0x000fe20000000f00 */
[----:B------:R-:W-:Y:S02]  /*0be0*/  IMAD.U32 R7, RZ, RZ, UR4 ;  /* 0x00000004ff077e24 */ /* 0x000fe4000f8e00ff */
[----:B------:R-:W-:Y:S01]  /*0bf0*/  IMAD.MOV.U32 R4, RZ, RZ, R30 ;  /* 0x000000ffff047224 */ /* 0x000fe200078e001e */
[----:B------:R-:W-:Y:S01]  /*0c00*/  UIMAD UR7, UR4, UR15, UR7 ;  /* 0x0000000f040772a4 */ /* 0x000fe2000f8e0207 */
[----:B------:R-:W-:Y:S02]  /*0c10*/  IMAD.U32 R27, RZ, RZ, UR14 ;  /* 0x0000000eff1b7e24 */ /* 0x000fe4000f8e00ff */
[----:B------:R-:W-:-:S04]  /*0c20*/  IMAD.WIDE.U32 R4, R7, UR14, R4 ;  /* 0x0000000e07047c25 */ /* 0x000fc8000f8e0004 */
[----:B------:R-:W-:Y:S01]  /*0c30*/  VIADD R5, R5, UR7 ;  /* 0x0000000705057c36 */ /* 0x000fe20008000000 */
[----:B------:R-:W-:-:S04]  /*0c40*/  LEA R7, P0, R4, UR22, 0x1 ;  /* 0x0000001604077c11 */ /* 0x000fc8000f8008ff */
[----:B------:R-:W-:Y:S01]  /*0c50*/  LEA.HI.X R5, R4, UR23, R5, 0x1, P0 ;  /* 0x0000001704057c11 */ /* 0x000fe200080f0c05 */
[----:B------:R-:W-:Y:S01]  /*0c60*/  IMAD.U32 R4, RZ, RZ, UR4 ;  /* 0x00000004ff047e24 */ /* 0x000fe2000f8e00ff */
[----:B------:R-:W-:-:S05]  /*0c70*/  LEA R6, P0, R12, R7, 0x2 ;  /* 0x000000070c067211 */ /* 0x000fca00078010ff */
[----:B------:R-:W-:Y:S01]  /*0c80*/  IMAD.X R7, R5, 0x1, R14, P0 ;  /* 0x0000000105077824 */ /* 0x000fe200000e060e */
[----:B------:R-:W-:Y:S01]  /*0c90*/  MOV R5, UR5 ;  /* 0x0000000500057c02 */ /* 0x000fe20008000f00 */
[----:B------:R-:W-:-:S03]  /*0ca0*/  IMAD.WIDE.U32 R26, R27, 0x10, R6 ;  /* 0x000000101b1a7825 */ /* 0x000fc600078e0006 */
[----:B------:R-:W2:Y:S01]  /*0cb0*/  LDG.E R15, desc[UR10][R6.64] ;  /* 0x0000000a060f7981 */ /* 0x000ea2000c1e1900 */
[----:B------:R-:W-:-:S03]  /*0cc0*/  IMAD.WIDE.U32 R4, R31, UR16, R4 ;  /* 0x000000101f047c25 */ /* 0x000fc6000f8e0004 */
[----:B------:R-:W3:Y:S04]  /*0cd0*/  LDG.E R18, desc[UR10][R6.64+0x10] ;  /* 0x0000100a06127981 */ /* 0x000ee8000c1e1900 */
[----:B------:R-:W4:Y:S04]  /*0ce0*/  LDG.E R19, desc[UR10][R26.64] ;  /* 0x0000000a1a137981 */ /* 0x000f28000c1e1900 */
[----:B------:R2:W5:Y:S01]  /*0cf0*/  LDG.E R28, desc[UR10][R26.64+0x10] ;  /* 0x0000100a1a1c7981 */ /* 0x000562000c1e1900 */
[----:B------:R-:W-:Y:S01]  /*0d00*/  IMAD R5, R31, UR17, R5 ;  /* 0x000000111f057c24 */ /* 0x000fe2000f8e0205 */
[----:B------:R-:W-:-:S04]  /*0d10*/  LEA R17, P0, R4, UR20, 0x1 ;  /* 0x0000001404117c11 */ /* 0x000fc8000f8008ff */
[----:B------:R-:W-:Y:S02]  /*0d20*/  LEA.HI.X R5, R4, UR21, R5, 0x1, P0 ;  /* 0x0000001504057c11 */ /* 0x000fe400080f0c05 */
[----:B------:R-:W-:Y:S01]  /*0d30*/  LEA R16, P0, R2, R17, 0x2 ;  /* 0x0000001102107211 */ /* 0x000fe200078010ff */
[----:B------:R-:W-:-:S04]  /*0d40*/  IMAD.U32 R25, RZ, RZ, UR16 ;  /* 0x00000010ff197e24 */ /* 0x000fc8000f8e00ff */
[----:B------:R-:W-:Y:S02]  /*0d50*/  IMAD.X R17, R5, 0x1, R0, P0 ;  /* 0x0000000105117824 */ /* 0x000fe400000e0600 */
[----:B------:R-:W-:-:S03]  /*0d60*/  IMAD.WIDE.U32 R24, R25, 0x10, R16 ;  /* 0x0000001019187825 */ /* 0x000fc600078e0010 */
[----:B------:R-:W5:Y:S04]  /*0d70*/  LDG.E R4, desc[UR10][R16.64] ;  /* 0x0000000a10047981 */ /* 0x000f68000c1e1900 */
[----:B------:R-:W5:Y:S04]  /*0d80*/  LDG.E R6, desc[UR10][R16.64+0x10] ;  /* 0x0000100a10067981 */ /* 0x000f68000c1e1900 */
[----:B------:R-:W5:Y:S04]  /*0d90*/  LDG.E R5, desc[UR10][R24.64] ;  /* 0x0000000a18057981 */ /* 0x000f68000c1e1900 */
[----:B------:R-:W5:Y:S01]  /*0da0*/  LDG.E R7, desc[UR10][R24.64+0x10] ;  /* 0x0000100a18077981 */ /* 0x000f62000c1e1900 */
[----:B------:R-:W-:-:S04]  /*0db0*/  UIADD3 UR12, UP0, UPT, UR12, -0x1, URZ ;  /* 0xffffffff0c0c7890 */ /* 0x000fc8000ff1e0ff */
[----:B------:R-:W-:Y:S02]  /*0dc0*/  UIADD3.X UR6, UPT, UPT, UR6, -0x1, URZ, UP0, !UPT ;  /* 0xffffffff06067890 */ /* 0x000fe400087fe4ff */
[----:B------:R-:W-:-:S04]  /*0dd0*/  UISETP.NE.U32.AND UP0, UPT, UR12, URZ, UPT ;  /* 0x000000ff0c00728c */ /* 0x000fc8000bf05070 */
[----:B------:R-:W-:Y:S02]  /*0de0*/  UISETP.NE.AND.EX UP0, UPT, UR6, URZ, UPT, UP0 ;  /* 0x000000ff0600728c */ /* 0x000fe4000bf05300 */
[----:B------:R-:W-:Y:S01]  /*0df0*/  UIADD3 UR4, UPT, UPT, UR4, 0x10, URZ ;  /* 0x0000001004047890 */ /* 0x000fe2000fffe0ff */
[----:B------:R-:W-:Y:S01]  /*0e00*/  UMOV UR5, URZ ;  /* 0x000000ff00057c82 */ /* 0x000fe20008000000 */
[----:B--2---:R-:W-:Y:S04]  /*0e10*/  MOVM.16.MT88 R26, R15 ;  /* 0x000000000f1a723a */ /* 0x004fe80000000000 */
[----:B---3--:R-:W-:Y:S04]  /*0e20*/  MOVM.16.MT88 R32, R18 ;  /* 0x000000001220723a */ /* 0x008fe80000000000 */
[----:B----4-:R-:W0:Y:S04]  /*0e30*/  MOVM.16.MT88 R27, R19 ;  /* 0x00000000131b723a */ /* 0x010e280000000000 */
[----:B-----5:R-:W1:Y:S01]  /*0e40*/  MOVM.16.MT88 R33, R28 ;  /* 0x000000001c21723a */ /* 0x020e620000000000 */
[C---:B0-----:R-:W-:Y:S08]  /*0e50*/  HMMA.16816.F32 R20, R4.reuse, R26, R20 ;  /* 0x0000001a0414723c */ /* 0x041ff00000001814 */
[----:B-1----:R-:W-:Y:S01]  /*0e60*/  HMMA.16816.F32 R8, R4, R32, R8 ;  /* 0x000000200408723c */ /* 0x002fe20000001808 */
[----:B------:R-:W-:-:S04]  /*0e70*/  NOP ;  /* 0x0000000000007918 */ /* 0x000fc80000000000 */
[----:B------:R-:W-:-:S15]  /*0e80*/  BRA.U UP0, `(.L_x_3) ;  /* 0xfffffffd004c7547 */ /* 0x000fde000b83ffff */
.L_x_0:
[----:B------:R-:W0:Y:S01]  /*0e90*/  S2R R0, SR_LANEID ;  /* 0x0000000000007919 */ /* 0x000e220000000000 */
[----:B------:R-:W1:Y:S01]  /*0ea0*/  LDCU.64 UR4, c[0x0][0x390] ;  /* 0x00007200ff0477ac */ /* 0x000e620008000a00 */
[----:B------:R-:W-:Y:S01]  /*0eb0*/  MOV R3, RZ ;  /* 0x000000ff00037202 */ /* 0x000fe20000000f00 */
[----:B------:R-:W-:Y:S01]  /*0ec0*/  IMAD.MOV.U32 R2, RZ, RZ, R30 ;  /* 0x000000ffff027224 */ /* 0x000fe200078e001e */
[----:B------:R-:W-:Y:S01]  /*0ed0*/  USHF.R.U32.HI UR6, URZ, 0x1, UR14 ;  /* 0x00000001ff067899 */ /* 0x000fe2000801160e */
[----:B------:R-:W-:Y:S02]  /*0ee0*/  IMAD.MOV.U32 R5, RZ, RZ, RZ ;  /* 0x000000ffff057224 */ /* 0x000fe400078e00ff */
[----:B------:R-:W-:-:S04]  /*0ef0*/  IMAD.WIDE.U32 R2, R31, UR14, R2 ;  /* 0x0000000e1f027c25 */ /* 0x000fc8000f8e0002 */
[----:B------:R-:W-:Y:S01]  /*0f00*/  IMAD R7, R31, UR15, R3 ;  /* 0x0000000f1f077c24 */ /* 0x000fe2000f8e0203 */
[----:B-1----:R-:W-:-:S04]  /*0f10*/  LEA R3, P0, R2, UR4, 0x2 ;  /* 0x0000000402037c11 */ /* 0x002fc8000f8010ff */
[----:B------:R-:W-:Y:S02]  /*0f20*/  LEA.HI.X R7, R2, UR5, R7, 0x2, P0 ;  /* 0x0000000502077c11 */ /* 0x000fe400080f1407 */
[----:B0-----:R-:W-:Y:S02]  /*0f30*/  LOP3.LUT R4, R0, 0x3, RZ, 0xc0, !PT ;  /* 0x0000000300047812 */ /* 0x001fe400078ec0ff */
[----:B------:R-:W-:-:S05]  /*0f40*/  SHF.R.U32.HI R13, RZ, 0x2, R0 ;  /* 0x00000002ff0d7819 */ /* 0x000fca0000011600 */
[----:B------:R-:W-:-:S03]  /*0f50*/  IMAD.WIDE.U32 R4, R13, UR6, R4 ;  /* 0x000000060d047c25 */ /* 0x000fc6000f8e0004 */
[----:B------:R-:W-:-:S04]  /*0f60*/  LEA R2, P0, R4, R3, 0x3 ;  /* 0x0000000304027211 */ /* 0x000fc800078018ff */
[----:B------:R-:W-:Y:S01]  /*0f70*/  LEA.HI.X R3, R4, R7, R5, 0x3, P0 ;  /* 0x0000000704037211 */ /* 0x000fe200000f1c05 */
[----:B------:R-:W-:-:S04]  /*0f80*/  IMAD.U32 R5, RZ, RZ, UR6 ;  /* 0x00000006ff057e24 */ /* 0x000fc8000f8e00ff */
[----:B------:R-:W-:Y:S01]  /*0f90*/  IMAD.WIDE.U32 R4, R5, 0x40, R2 ;  /* 0x0000004005047825 */ /* 0x000fe200078e0002 */
[----:B------:R-:W-:Y:S04]  /*0fa0*/  STG.E.64 desc[UR10][R2.64], R20 ;  /* 0x0000001402007986 */ /* 0x000fe8000c101b0a */
[----:B------:R-:W-:Y:S04]  /*0fb0*/  STG.E.64 desc[UR10][R4.64], R22 ;  /* 0x0000001604007986 */ /* 0x000fe8000c101b0a */
[----:B------:R-:W-:Y:S04]  /*0fc0*/  STG.E.64 desc[UR10][R2.64+0x20], R8 ;  /* 0x0000200802007986 */ /* 0x000fe8000c101b0a */
[----:B------:R-:W-:Y:S01]  /*0fd0*/  STG.E.64 desc[UR10][R4.64+0x20], R10 ;  /* 0x0000200a04007986 */ /* 0x000fe2000c101b0a */
[----:B------:R-:W-:Y:S05]  /*0fe0*/  EXIT ;  /* 0x000000000000794d */ /* 0x000fea0003800000 */
.L_x_4:
[----:B------:R-:W-:-:S00]  /*0ff0*/  BRA `(.L_x_4) ;  /* 0xfffffffc00fc7947 */ /* 0x000fc0000383ffff */
[----:B------:R-:W-:-:S00]  /*1000*/  NOP ;  /* 0x0000000000007918 */ /* 0x000fc00000000000 */
[----:B------:R-:W-:-:S00]  /*1010*/  NOP ;  /* 0x0000000000007918 */ /* 0x000fc00000000000 */
[----:B------:R-:W-:-:S00]  /*1020*/  NOP ;  /* 0x0000000000007918 */ /* 0x000fc00000000000 */
[----:B------:R-:W-:-:S00]  /*1030*/  NOP ;  /* 0x0000000000007918 */ /* 0x000fc00000000000 */
[----:B------:R-:W-:-:S00]  /*1040*/  NOP ;  /* 0x0000000000007918 */ /* 0x000fc00000000000 */
[----:B------:R-:W-:-:S00]  /*1050*/  NOP ;  /* 0x0000000000007918 */ /* 0x000fc00000000000 */
[----:B------:R-:W-:-:S00]  /*1060*/  NOP ;  /* 0x0000000000007918 */ /* 0x000fc00000000000 */
[----:B------:R-:W-:-:S00]  /*1070*/  NOP ;  /* 0x0000000000007918 */ /* 0x000fc00000000000 */
.L_x_5:


//--------------------- .nv.shared.reserved.0     --------------------------
	.section	.nv.shared.reserved.0,"aw",@nobits
	.weak		__nv_reservedSMEM_offset_0_alias
	.size		__nv_reservedSMEM_offset_0_alias, 0, 64
	.other		__nv_reservedSMEM_offset_0_alias,@"STO_CUDA_RESERVED_SHARED STV_DEFAULT"
__nv_reservedSMEM_offset_0_alias:
	.zero		0
	.zero		64


//--------------------- .nv.constant0._Z18matrixMultiplyWMMAPK6__halfS1_Pfmmm --------------------------
	.section	.nv.constant0._Z18matrixMultiplyWMMAPK6__halfS1_Pfmmm,"a",@progbits
	.sectionflags	@""
	.align	4
.nv.constant0._Z18matrixMultiplyWMMAPK6__halfS1_Pfmmm:
	.zero		944


//--------------------- SYMBOLS --------------------------

	.type		.nv.reservedSmem.offset0,@object
	.size		.nv.reservedSmem.offset0,0x4
